	.headerflags	@"EF_CUDA_TEXMODE_UNIFIED EF_CUDA_64BIT_ADDRESS EF_CUDA_ACCELERATORS EF_CUDA_SM90 EF_CUDA_VIRTUAL_SM(EF_CUDA_SM90)"
	.elftype	@"ET_EXEC"


//--------------------- .nv.info                  --------------------------
	.section	.nv.info,"",@"SHT_CUDA_INFO"
	.align	4


	//----- nvinfo : EIATTR_REGCOUNT
	.align		4
        /*0000*/ 	.byte	0x04, 0x2f
        /*0002*/ 	.short	(.L_1 - .L_0)
	.align		4
.L_0:
        /*0004*/ 	.word	index@(triton_poi_fused_reflection_pad2d_relu_5)
        /*0008*/ 	.word	0x0000000c


	//----- nvinfo : EIATTR_MIN_STACK_SIZE
	.align		4
.L_1:
        /*000c*/ 	.byte	0x04, 0x12
        /*000e*/ 	.short	(.L_3 - .L_2)
	.align		4
.L_2:
        /*0010*/ 	.word	index@(triton_poi_fused_reflection_pad2d_relu_5)
        /*0014*/ 	.word	0x00000000


	//----- nvinfo : EIATTR_FRAME_SIZE
	.align		4
.L_3:
        /*0018*/ 	.byte	0x04, 0x11
        /*001a*/ 	.short	(.L_5 - .L_4)
	.align		4
.L_4:
        /*001c*/ 	.word	index@(triton_poi_fused_reflection_pad2d_relu_5)
        /*0020*/ 	.word	0x00000000


	//----- nvinfo : EIATTR_MIN_STACK_SIZE
	.align		4
.L_5:
        /*0024*/ 	.byte	0x04, 0x12
        /*0026*/ 	.short	(.L_7 - .L_6)
	.align		4
.L_6:
        /*0028*/ 	.word	index@(triton_poi_fused_reflection_pad2d_relu_5)
        /*002c*/ 	.word	0x00000000
.L_7:


//--------------------- .nv.info.triton_poi_fused_reflection_pad2d_relu_5 --------------------------
	.section	.nv.info.triton_poi_fused_reflection_pad2d_relu_5,"",@"SHT_CUDA_INFO"
	.sectionflags	@""
	.align	4


	//----- nvinfo : EIATTR_CUDA_API_VERSION
	.align		4
        /*0000*/ 	.byte	0x04, 0x37
        /*0002*/ 	.short	(.L_9 - .L_8)
.L_8:
        /*0004*/ 	.word	0x0000007c


	//----- nvinfo : EIATTR_KPARAM_INFO
	.align		4
.L_9:
        /*0008*/ 	.byte	0x04, 0x17
        /*000a*/ 	.short	(.L_11 - .L_10)
.L_10:
        /*000c*/ 	.word	0x00000000
        /*0010*/ 	.short	0x0002
        /*0012*/ 	.short	0x0010
        /*0014*/ 	.byte	0x00, 0xf0, 0x11, 0x00


	//----- nvinfo : EIATTR_KPARAM_INFO
	.align		4
.L_11:
        /*0018*/ 	.byte	0x04, 0x17
        /*001a*/ 	.short	(.L_13 - .L_12)
.L_12:
        /*001c*/ 	.word	0x00000000
        /*0020*/ 	.short	0x0001
        /*0022*/ 	.short	0x0008
        /*0024*/ 	.byte	0x00, 0xf4, 0x21, 0x00


	//----- nvinfo : EIATTR_KPARAM_INFO
	.align		4
.L_13:
        /*0028*/ 	.byte	0x04, 0x17
        /*002a*/ 	.short	(.L_15 - .L_14)
.L_14:
        /*002c*/ 	.word	0x00000000
        /*0030*/ 	.short	0x0000
        /*0032*/ 	.short	0x0000
        /*0034*/ 	.byte	0x00, 0xf4, 0x21, 0x00


	//----- nvinfo : EIATTR_SPARSE_MMA_MASK
	.align		4
.L_15:
        /*0038*/ 	.byte	0x03, 0x50
        /*003a*/ 	.short	0x0000


	//----- nvinfo : EIATTR_MAXREG_COUNT
	.align		4
        /*003c*/ 	.byte	0x03, 0x1b
        /*003e*/ 	.short	0x00ff


	//----- nvinfo : EIATTR_EXIT_INSTR_OFFSETS
	.align		4
        /*0040*/ 	.byte	0x04, 0x1c
        /*0042*/ 	.short	(.L_17 - .L_16)


	//   ....[0]....
.L_16:
        /*0044*/ 	.word	0x00000280


	//   ....[1]....
        /*0048*/ 	.word	0x000002a0


	//----- nvinfo : EIATTR_REQNTID
	.align		4
.L_17:
        /*004c*/ 	.byte	0x04, 0x10
        /*004e*/ 	.short	(.L_19 - .L_18)
.L_18:
        /*0050*/ 	.word	0x00000080
        /*0054*/ 	.word	0x00000001
        /*0058*/ 	.word	0x00000001


	//----- nvinfo : EIATTR_CRS_STACK_SIZE
	.align		4
.L_19:
        /*005c*/ 	.byte	0x04, 0x1e
        /*005e*/ 	.short	(.L_21 - .L_20)
.L_20:
        /*0060*/ 	.word	0x00000000


	//----- nvinfo : EIATTR_CBANK_PARAM_SIZE
	.align		4
.L_21:
        /*0064*/ 	.byte	0x03, 0x19
        /*0066*/ 	.short	0x0014


	//----- nvinfo : EIATTR_PARAM_CBANK
	.align		4
        /*0068*/ 	.byte	0x04, 0x0a
        /*006a*/ 	.short	(.L_23 - .L_22)
	.align		4
.L_22:
        /*006c*/ 	.word	index@(.nv.constant0.triton_poi_fused_reflection_pad2d_relu_5)
        /*0070*/ 	.short	0x0210
        /*0072*/ 	.short	0x0014


	//----- nvinfo : EIATTR_SW_WAR
	.align		4
.L_23:
        /*0074*/ 	.byte	0x04, 0x36
        /*0076*/ 	.short	(.L_25 - .L_24)
.L_24:
        /*0078*/ 	.word	0x00000008
.L_25:


//--------------------- .nv.callgraph             --------------------------
	.section	.nv.callgraph,"",@"SHT_CUDA_CALLGRAPH"
	.align	4
	.sectionentsize	8
	.align		4
        /*0000*/ 	.word	0x00000000
	.align		4
        /*0004*/ 	.word	0xffffffff
	.align		4
        /*0008*/ 	.word	0x00000000
	.align		4
        /*000c*/ 	.word	0xfffffffe
	.align		4
        /*0010*/ 	.word	0x00000000
	.align		4
        /*0014*/ 	.word	0xfffffffd
	.align		4
        /*0018*/ 	.word	0x00000000
	.align		4
        /*001c*/ 	.word	0xfffffffc


//--------------------- .text.triton_poi_fused_reflection_pad2d_relu_5 --------------------------
	.section	.text.triton_poi_fused_reflection_pad2d_relu_5,"ax",@progbits
	.align	128
        .global         triton_poi_fused_reflection_pad2d_relu_5
        .type           triton_poi_fused_reflection_pad2d_relu_5,@function
        .size           triton_poi_fused_reflection_pad2d_relu_5,(.L_x_3 - triton_poi_fused_reflection_pad2d_relu_5)
        .other          triton_poi_fused_reflection_pad2d_relu_5,@"STO_CUDA_ENTRY STV_DEFAULT"
triton_poi_fused_reflection_pad2d_relu_5:
.text.triton_poi_fused_reflection_pad2d_relu_5:
[----:B------:R-:W0:Y:S02]  /*0000*/  LDC R1, c[0x0][0x28] ;  /* 0x00000a00ff017b82 */ /* 0x000e240000000800 */
[----:B------:R-:W1:Y:S01]  /*0010*/  S2R R0, SR_TID.X ;  /* 0x0000000000007919 */ /* 0x000e620000002100 */
[----:B------:R-:W-:Y:S01]  /*0020*/  ULDC.64 UR4, c[0x0][0x208] ;  /* 0x0000820000047ab9 */ /* 0x000fe20000000a00 */
[----:B------:R-:W-:Y:S01]  /*0030*/  BSSY B0, `(.L_x_0) ;  /* 0x0000021000007945 */ /* 0x000fe20003800000 */
[----:B------:R-:W2:Y:S01]  /*0040*/  S2R R3, SR_CTAID.X ;  /* 0x0000000000037919 */ /* 0x000ea20000002500 */
[----:B-1----:R-:W-:-:S05]  /*0050*/  LOP3.LUT R0, R0, 0x7f, RZ, 0xc0, !PT ;  /* 0x0000007f00007812 */ /* 0x002fca00078ec0ff */
[----:B--2---:R-:W-:-:S04]  /*0060*/  IMAD R0, R3, 0x80, R0 ;  /* 0x0000008003007824 */ /* 0x004fc800078e0200 */
[C---:B------:R-:W-:Y:S01]  /*0070*/  IMAD.HI R2, R0.reuse, 0x2aaaaaab, RZ ;  /* 0x2aaaaaab00027827 */ /* 0x040fe200078e02ff */
[----:B------:R-:W-:-:S03]  /*0080*/  ISETP.GE.AND P1, PT, R0, 0x2400, PT ;  /* 0x000024000000780c */ /* 0x000fc60003f26270 */
[----:B------:R-:W-:Y:S01]  /*0090*/  IMAD.HI R6, R0, 0x38e38e39, RZ ;  /* 0x38e38e3900067827 */ /* 0x000fe200078e02ff */
[----:B------:R-:W-:-:S04]  /*00a0*/  LEA.HI R2, R2, R2, RZ, 0x1 ;  /* 0x0000000202027211 */ /* 0x000fc800078f08ff */
[----:B------:R-:W-:Y:S01]  /*00b0*/  SHF.R.U32.HI R7, RZ, 0x1f, R6 ;  /* 0x0000001fff077819 */ /* 0x000fe20000011606 */
[----:B------:R-:W-:-:S03]  /*00c0*/  IMAD.HI R3, R2, 0x2aaaaaab, RZ ;  /* 0x2aaaaaab02037827 */ /* 0x000fc600078e02ff */
[----:B------:R-:W-:Y:S02]  /*00d0*/  LEA.HI R7, R6, R7, RZ, 0x1d ;  /* 0x0000000706077211 */ /* 0x000fe400078fe8ff */
[----:B------:R-:W-:Y:S01]  /*00e0*/  LEA.HI R4, R3, R3, RZ, 0x1 ;  /* 0x0000000303047211 */ /* 0x000fe200078f08ff */
[----:B------:R-:W-:Y:S01]  /*00f0*/  IMAD R3, R2, 0x6, RZ ;  /* 0x0000000602037824 */ /* 0x000fe200078e02ff */
[----:B------:R-:W-:-:S03]  /*0100*/  LEA R7, R7, 0xf, 0x4 ;  /* 0x0000000f07077811 */ /* 0x000fc600078e20ff */
[----:B------:R-:W-:Y:S01]  /*0110*/  IMAD R4, R4, 0x6, RZ ;  /* 0x0000000604047824 */ /* 0x000fe200078e02ff */
[----:B------:R-:W-:-:S04]  /*0120*/  LOP3.LUT R3, RZ, R3, RZ, 0x33, !PT ;  /* 0x00000003ff037212 */ /* 0x000fc800078e33ff */
[----:B------:R-:W-:Y:S01]  /*0130*/  LOP3.LUT R5, RZ, R4, RZ, 0x33, !PT ;  /* 0x00000004ff057212 */ /* 0x000fe200078e33ff */
[----:B------:R-:W-:-:S04]  /*0140*/  IMAD.IADD R3, R0, 0x1, R3 ;  /* 0x0000000100037824 */ /* 0x000fc800078e0203 */
[----:B------:R-:W-:Y:S01]  /*0150*/  IMAD.IADD R5, R2, 0x1, R5 ;  /* 0x0000000102057824 */ /* 0x000fe200078e0205 */
[----:B------:R-:W-:Y:S02]  /*0160*/  IABS R4, R3 ;  /* 0x0000000300047213 */ /* 0x000fe40000000000 */
[----:B------:R-:W1:Y:S02]  /*0170*/  LDC.64 R2, c[0x0][0x210] ;  /* 0x00008400ff027b82 */ /* 0x000e640000000a00 */
[----:B------:R-:W-:Y:S01]  /*0180*/  IABS R5, R5 ;  /* 0x0000000500057213 */ /* 0x000fe20000000000 */
[----:B------:R-:W-:-:S04]  /*0190*/  VIADD R4, R4, 0xfffffffd ;  /* 0xfffffffd04047836 */ /* 0x000fc80000000000 */
[----:B------:R-:W-:Y:S01]  /*01a0*/  VIADD R5, R5, 0xfffffffd ;  /* 0xfffffffd05057836 */ /* 0x000fe20000000000 */
[----:B------:R-:W-:-:S04]  /*01b0*/  IABS R9, R4 ;  /* 0x0000000400097213 */ /* 0x000fc80000000000 */
[----:B------:R-:W-:Y:S02]  /*01c0*/  IABS R8, R5 ;  /* 0x0000000500087213 */ /* 0x000fe40000000000 */
[----:B------:R-:W2:Y:S03]  /*01d0*/  LDC.64 R4, c[0x0][0x218] ;  /* 0x00008600ff047b82 */ /* 0x000ea60000000a00 */
[----:B------:R-:W-:-:S04]  /*01e0*/  IMAD R6, R8, 0x4, R9 ;  /* 0x0000000408067824 */ /* 0x000fc800078e0209 */
[----:B------:R-:W-:Y:S02]  /*01f0*/  IMAD.IADD R7, R7, 0x1, -R6 ;  /* 0x0000000107077824 */ /* 0x000fe400078e0a06 */
[----:B------:R-:W-:Y:S02]  /*0200*/  IMAD.MOV.U32 R6, RZ, RZ, RZ ;  /* 0x000000ffff067224 */ /* 0x000fe400078e00ff */
[----:B-1----:R-:W-:Y:S01]  /*0210*/  IMAD.WIDE R2, R7, 0x4, R2 ;  /* 0x0000000407027825 */ /* 0x002fe200078e0202 */
[----:B------:R-:W-:Y:S06]  /*0220*/  @P1 BRA `(.L_x_1) ;  /* 0x0000000000041947 */ /* 0x000fec0003800000 */
[----:B------:R1:W5:Y:S02]  /*0230*/  LDG.E.EL R6, desc[UR4][R2.64] ;  /* 0x0000000402067981 */ /* 0x000364000c2e1900 */
.L_x_1:
[----:B------:R-:W-:Y:S05]  /*0240*/  BSYNC B0 ;  /* 0x0000000000007941 */ /* 0x000fea0003800000 */
.L_x_0:
[----:B-----5:R-:W-:Y:S01]  /*0250*/  FSETP.GEU.AND P0, PT, R6, RZ, PT ;  /* 0x000000ff0600720b */ /* 0x020fe20003f0e000 */
[----:B--2---:R-:W-:-:S03]  /*0260*/  IMAD.WIDE R4, R0, 0x4, R4 ;  /* 0x0000000400047825 */ /* 0x004fc600078e0204 */
[----:B-1----:R-:W-:Y:S01]  /*0270*/  FSEL R3, R6, RZ, P0 ;  /* 0x000000ff06037208 */ /* 0x002fe20000000000 */
[----:B------:R-:W-:Y:S08]  /*0280*/  @P1 EXIT ;  /* 0x000000000000194d */ /* 0x000ff00003800000 */
[----:B------:R-:W-:Y:S01]  /*0290*/  STG.E desc[UR4][R4.64], R3 ;  /* 0x0000000304007986 */ /* 0x000fe2000c101904 */
[----:B------:R-:W-:Y:S05]  /*02a0*/  EXIT ;  /* 0x000000000000794d */ /* 0x000fea0003800000 */
.L_x_2:
[----:B------:R-:W-:-:S00]  /*02b0*/  BRA `(.L_x_2) ;  /* 0xfffffffc00fc7947 */ /* 0x000fc0000383ffff */
[----:B------:R-:W-:-:S00]  /*02c0*/  NOP ;  /* 0x0000000000007918 */ /* 0x000fc00000000000 */
        /* <DEDUP_REMOVED lines=11> */
.L_x_3:


//--------------------- .nv.constant0.triton_poi_fused_reflection_pad2d_relu_5 --------------------------
	.section	.nv.constant0.triton_poi_fused_reflection_pad2d_relu_5,"a",@progbits
	.sectionflags	@""
	.align	4
.nv.constant0.triton_poi_fused_reflection_pad2d_relu_5:
	.zero		548
